//
// Generated by NVIDIA NVVM Compiler
//
// Compiler Build ID: CL-36424714
// Cuda compilation tools, release 13.0, V13.0.88
// Based on NVVM 20.0.0
//

.version 9.0
.target sm_100
.address_size 64

	// .globl	_Z10leaky_reluPfS_i

.visible .entry _Z10leaky_reluPfS_i(
	.param .u64 .ptr .align 1 _Z10leaky_reluPfS_i_param_0,
	.param .u64 .ptr .align 1 _Z10leaky_reluPfS_i_param_1,
	.param .u32 _Z10leaky_reluPfS_i_param_2
)
{
	.reg .pred 	%p<3>;
	.reg .b32 	%r<6>;
	.reg .b32 	%f<4>;
	.reg .b64 	%rd<8>;

	ld.param.u64 	%rd1, [_Z10leaky_reluPfS_i_param_0];
	ld.param.u64 	%rd2, [_Z10leaky_reluPfS_i_param_1];
	ld.param.u32 	%r2, [_Z10leaky_reluPfS_i_param_2];
	mov.u32 	%r3, %tid.x;
	mov.u32 	%r4, %ctaid.x;
	mov.u32 	%r5, %ntid.x;
	mad.lo.s32 	%r1, %r4, %r5, %r3;
	setp.ge.s32 	%p1, %r1, %r2;
	@%p1 bra 	$L__BB0_2;
	cvta.to.global.u64 	%rd3, %rd2;
	cvta.to.global.u64 	%rd4, %rd1;
	mul.wide.s32 	%rd5, %r1, 4;
	add.s64 	%rd6, %rd4, %rd5;
	ld.global.f32 	%f1, [%rd6];
	setp.gt.f32 	%p2, %f1, 0f00000000;
	mul.f32 	%f2, %f1, 0f3C23D70A;
	selp.f32 	%f3, %f1, %f2, %p2;
	add.s64 	%rd7, %rd3, %rd5;
	st.global.f32 	[%rd7], %f3;
$L__BB0_2:
	ret;

}


// ===== COMPILED SASS (sm_100) =====

	.target	sm_100

	.elftype	@"ET_EXEC"


//--------------------- .note.nv.tkinfo           --------------------------
	.section	.note.nv.tkinfo,"",@"SHT_NOTE"
	.sectionflags	@"SHF_NOTE_NV_TKINFO"
	.tkinfo
        /*0018*/ 	.word	0x00000002
        /*0030*/ 	.string	""
        /*0030*/ 	.string	"ptxas"
        /*0030*/ 	.string	"Cuda compilation tools, release 13.0, V13.0.88"
        /*0030*/ 	.string	"Build cuda_13.0.r13.0/compiler.36424714_0"
        /*0030*/ 	.string	"-arch sm_100 -m 64 "



//--------------------- .note.nv.cuinfo           --------------------------
	.section	.note.nv.cuinfo,"",@"SHT_NOTE"
	.sectionflags	@"SHF_NOTE_NV_CUINFO"
        /*0018*/ 	.short	0x0002
        /*001a*/ 	.short	0x0064
        /*001c*/ 	.short	0x0082
	.zero		2


//--------------------- .nv.info                  --------------------------
	.section	.nv.info,"",@"SHT_CUDA_INFO"
	.align	4


	//----- nvinfo : EIATTR_REGCOUNT
	.align		4
        /*0000*/ 	.byte	0x04, 0x2f
        /*0002*/ 	.short	(.L_1 - .L_0)
	.align		4
.L_0:
        /*0004*/ 	.word	index@(_Z10leaky_reluPfS_i)
        /*0008*/ 	.word	0x0000000c


	//----- nvinfo : EIATTR_FRAME_SIZE
	.align		4
.L_1:
        /*000c*/ 	.byte	0x04, 0x11
        /*000e*/ 	.short	(.L_3 - .L_2)
	.align		4
.L_2:
        /*0010*/ 	.word	index@(_Z10leaky_reluPfS_i)
        /*0014*/ 	.word	0x00000000


	//----- nvinfo : EIATTR_MIN_STACK_SIZE
	.align		4
.L_3:
        /*0018*/ 	.byte	0x04, 0x12
        /*001a*/ 	.short	(.L_5 - .L_4)
	.align		4
.L_4:
        /*001c*/ 	.word	index@(_Z10leaky_reluPfS_i)
        /*0020*/ 	.word	0x00000000
.L_5:


//--------------------- .nv.compat                --------------------------
	.section	.nv.compat,"",@"SHT_CUDA_COMPAT_INFO"
	.align	4
        /*0000*/ 	.byte	0x02, 0x09, 0x00, 0x00, 0x02, 0x02, 0x01, 0x00, 0x02, 0x05, 0x05, 0x00, 0x03, 0x07, 0x01, 0x01
        /*0010*/ 	.byte	0x02, 0x03, 0x00, 0x00, 0x02, 0x06, 0x01, 0x00, 0x04, 0x0b, 0x08, 0x00, 0x09, 0x00, 0x00, 0x00
        /*0020*/ 	.byte	0x00, 0x00, 0x00, 0x00


//--------------------- .nv.info._Z10leaky_reluPfS_i --------------------------
	.section	.nv.info._Z10leaky_reluPfS_i,"",@"SHT_CUDA_INFO"
	.sectionflags	@""
	.align	4


	//----- nvinfo : EIATTR_CUDA_API_VERSION
	.align		4
        /*0000*/ 	.byte	0x04, 0x37
        /*0002*/ 	.short	(.L_7 - .L_6)
.L_6:
        /*0004*/ 	.word	0x00000082


	//----- nvinfo : EIATTR_KPARAM_INFO
	.align		4
.L_7:
        /*0008*/ 	.byte	0x04, 0x17
        /*000a*/ 	.short	(.L_9 - .L_8)
.L_8:
        /*000c*/ 	.word	0x00000000
        /*0010*/ 	.short	0x0002
        /*0012*/ 	.short	0x0010
        /*0014*/ 	.byte	0x00, 0xf0, 0x11, 0x00


	//----- nvinfo : EIATTR_KPARAM_INFO
	.align		4
.L_9:
        /*0018*/ 	.byte	0x04, 0x17
        /*001a*/ 	.short	(.L_11 - .L_10)
.L_10:
        /*001c*/ 	.word	0x00000000
        /*0020*/ 	.short	0x0001
        /*0022*/ 	.short	0x0008
        /*0024*/ 	.byte	0x00, 0xf5, 0x21, 0x00


	//----- nvinfo : EIATTR_KPARAM_INFO
	.align		4
.L_11:
        /*0028*/ 	.byte	0x04, 0x17
        /*002a*/ 	.short	(.L_13 - .L_12)
.L_12:
        /*002c*/ 	.word	0x00000000
        /*0030*/ 	.short	0x0000
        /*0032*/ 	.short	0x0000
        /*0034*/ 	.byte	0x00, 0xf5, 0x21, 0x00


	//----- nvinfo : EIATTR_SPARSE_MMA_MASK
	.align		4
.L_13:
        /*0038*/ 	.byte	0x03, 0x50
        /*003a*/ 	.short	0x0000


	//----- nvinfo : EIATTR_MAXREG_COUNT
	.align		4
        /*003c*/ 	.byte	0x03, 0x1b
        /*003e*/ 	.short	0x00ff


	//----- nvinfo : EIATTR_MERCURY_ISA_VERSION
	.align		4
        /*0040*/ 	.byte	0x03, 0x5f
        /*0042*/ 	.short	0x0101


	//----- nvinfo : EIATTR_VRC_CTA_INIT_COUNT
	.align		4
        /*0044*/ 	.byte	0x02, 0x4a
	.zero		1
	.zero		1


	//----- nvinfo : EIATTR_EXIT_INSTR_OFFSETS
	.align		4
        /*0048*/ 	.byte	0x04, 0x1c
        /*004a*/ 	.short	(.L_15 - .L_14)


	//   ....[0]....
.L_14:
        /*004c*/ 	.word	0x00000070


	//   ....[1]....
        /*0050*/ 	.word	0x00000110


	//----- nvinfo : EIATTR_CBANK_PARAM_SIZE
	.align		4
.L_15:
        /*0054*/ 	.byte	0x03, 0x19
        /*0056*/ 	.short	0x0014


	//----- nvinfo : EIATTR_PARAM_CBANK
	.align		4
        /*0058*/ 	.byte	0x04, 0x0a
        /*005a*/ 	.short	(.L_17 - .L_16)
	.align		4
.L_16:
        /*005c*/ 	.word	index@(.nv.constant0._Z10leaky_reluPfS_i)
        /*0060*/ 	.short	0x0380
        /*0062*/ 	.short	0x0014


	//----- nvinfo : EIATTR_SW_WAR
	.align		4
.L_17:
        /*0064*/ 	.byte	0x04, 0x36
        /*0066*/ 	.short	(.L_19 - .L_18)
.L_18:
        /*0068*/ 	.word	0x00000008
.L_19:


//--------------------- .nv.callgraph             --------------------------
	.section	.nv.callgraph,"",@"SHT_CUDA_CALLGRAPH"
	.align	4
	.sectionentsize	8
	.align		4
        /*0000*/ 	.word	0x00000000
	.align		4
        /*0004*/ 	.word	0xffffffff
	.align		4
        /*0008*/ 	.word	0x00000000
	.align		4
        /*000c*/ 	.word	0xfffffffe
	.align		4
        /*0010*/ 	.word	0x00000000
	.align		4
        /*0014*/ 	.word	0xfffffffd
	.align		4
        /*0018*/ 	.word	0x00000000
	.align		4
        /*001c*/ 	.word	0xfffffffc


//--------------------- .text._Z10leaky_reluPfS_i --------------------------
	.section	.text._Z10leaky_reluPfS_i,"ax",@progbits
	.align	128
        .global         _Z10leaky_reluPfS_i
        .type           _Z10leaky_reluPfS_i,@function
        .size           _Z10leaky_reluPfS_i,(.L_x_1 - _Z10leaky_reluPfS_i)
        .other          _Z10leaky_reluPfS_i,@"STO_CUDA_ENTRY STV_DEFAULT"
_Z10leaky_reluPfS_i:
.text._Z10leaky_reluPfS_i:
[----:B------:R-:W-:Y:S01]  /*0000*/  LDC R1, c[0x0][0x37c] ;  /* 0x0000df00ff017b82 */ /* 0x000fe20000000800 */
[----:B------:R-:W0:Y:S07]  /*0010*/  S2R R7, SR_TID.X ;  /* 0x0000000000077919 */ /* 0x000e2e0000002100 */
[----:B------:R-:W0:Y:S01]  /*0020*/  S2UR UR4, SR_CTAID.X ;  /* 0x00000000000479c3 */ /* 0x000e220000002500 */
[----:B------:R-:W1:Y:S07]  /*0030*/  LDCU UR5, c[0x0][0x390] ;  /* 0x00007200ff0577ac */ /* 0x000e6e0008000800 */
[----:B------:R-:W0:Y:S02]  /*0040*/  LDC R0, c[0x0][0x360] ;  /* 0x0000d800ff007b82 */ /* 0x000e240000000800 */
[----:B0-----:R-:W-:-:S05]  /*0050*/  IMAD R7, R0, UR4, R7 ;  /* 0x0000000400077c24 */ /* 0x001fca000f8e0207 */
[----:B-1----:R-:W-:-:S13]  /*0060*/  ISETP.GE.AND P0, PT, R7, UR5, PT ;  /* 0x0000000507007c0c */ /* 0x002fda000bf06270 */
[----:B------:R-:W-:Y:S05]  /*0070*/  @P0 EXIT ;  /* 0x000000000000094d */ /* 0x000fea0003800000 */
[----:B------:R-:W0:Y:S01]  /*0080*/  LDC.64 R2, c[0x0][0x380] ;  /* 0x0000e000ff027b82 */ /* 0x000e220000000a00 */
[----:B------:R-:W1:Y:S07]  /*0090*/  LDCU.64 UR4, c[0x0][0x358] ;  /* 0x00006b00ff0477ac */ /* 0x000e6e0008000a00 */
[----:B------:R-:W2:Y:S01]  /*00a0*/  LDC.64 R4, c[0x0][0x388] ;  /* 0x0000e200ff047b82 */ /* 0x000ea20000000a00 */
[----:B0-----:R-:W-:-:S05]  /*00b0*/  IMAD.WIDE R2, R7, 0x4, R2 ;  /* 0x0000000407027825 */ /* 0x001fca00078e0202 */
[----:B-1----:R-:W3:Y:S01]  /*00c0*/  LDG.E R9, desc[UR4][R2.64] ;  /* 0x0000000402097981 */ /* 0x002ee2000c1e1900 */
[----:B--2---:R-:W-:Y:S01]  /*00d0*/  IMAD.WIDE R4, R7, 0x4, R4 ;  /* 0x0000000407047825 */ /* 0x004fe200078e0204 */
[----:B---3--:R-:W-:-:S13]  /*00e0*/  FSETP.GT.AND P0, PT, R9, RZ, PT ;  /* 0x000000ff0900720b */ /* 0x008fda0003f04000 */
[----:B------:R-:W-:-:S05]  /*00f0*/  @!P0 FMUL R9, R9, 0.0099999997764825820923 ;  /* 0x3c23d70a09098820 */ /* 0x000fca0000400000 */
[----:B------:R-:W-:Y:S01]  /*0100*/  STG.E desc[UR4][R4.64], R9 ;  /* 0x0000000904007986 */ /* 0x000fe2000c101904 */
[----:B------:R-:W-:Y:S05]  /*0110*/  EXIT ;  /* 0x000000000000794d */ /* 0x000fea0003800000 */
.L_x_0:
[----:B------:R-:W-:-:S00]  /*0120*/  BRA `(.L_x_0) ;  /* 0xfffffffc00fc7947 */ /* 0x000fc0000383ffff */
[----:B------:R-:W-:-:S00]  /*0130*/  NOP ;  /* 0x0000000000007918 */ /* 0x000fc00000000000 */
        /* <DEDUP_REMOVED lines=12> */
.L_x_1:


//--------------------- .nv.shared.reserved.0     --------------------------
	.section	.nv.shared.reserved.0,"aw",@nobits
	.weak		__nv_reservedSMEM_offset_0_alias
	.size		__nv_reservedSMEM_offset_0_alias, 0, 64
	.other		__nv_reservedSMEM_offset_0_alias,@"STO_CUDA_RESERVED_SHARED STV_DEFAULT"
__nv_reservedSMEM_offset_0_alias:
	.zero		0
	.zero		64


//--------------------- .nv.constant0._Z10leaky_reluPfS_i --------------------------
	.section	.nv.constant0._Z10leaky_reluPfS_i,"a",@progbits
	.sectionflags	@""
	.align	4
.nv.constant0._Z10leaky_reluPfS_i:
	.zero		916


//--------------------- SYMBOLS --------------------------

	.type		.nv.reservedSmem.offset0,@object
	.size		.nv.reservedSmem.offset0,0x4
